	.headerflags	@"EF_CUDA_TEXMODE_UNIFIED EF_CUDA_64BIT_ADDRESS EF_CUDA_ACCELERATORS EF_CUDA_SM90 EF_CUDA_VIRTUAL_SM(EF_CUDA_SM90)"
	.elftype	@"ET_EXEC"


//--------------------- .nv.info                  --------------------------
	.section	.nv.info,"",@"SHT_CUDA_INFO"
	.align	4


	//----- nvinfo : EIATTR_REGCOUNT
	.align		4
        /*0000*/ 	.byte	0x04, 0x2f
        /*0002*/ 	.short	(.L_1 - .L_0)
	.align		4
.L_0:
        /*0004*/ 	.word	index@(triton_poi_fused_cat_2)
        /*0008*/ 	.word	0x00000013


	//----- nvinfo : EIATTR_MIN_STACK_SIZE
	.align		4
.L_1:
        /*000c*/ 	.byte	0x04, 0x12
        /*000e*/ 	.short	(.L_3 - .L_2)
	.align		4
.L_2:
        /*0010*/ 	.word	index@(triton_poi_fused_cat_2)
        /*0014*/ 	.word	0x00000000


	//----- nvinfo : EIATTR_FRAME_SIZE
	.align		4
.L_3:
        /*0018*/ 	.byte	0x04, 0x11
        /*001a*/ 	.short	(.L_5 - .L_4)
	.align		4
.L_4:
        /*001c*/ 	.word	index@(triton_poi_fused_cat_2)
        /*0020*/ 	.word	0x00000000


	//----- nvinfo : EIATTR_MIN_STACK_SIZE
	.align		4
.L_5:
        /*0024*/ 	.byte	0x04, 0x12
        /*0026*/ 	.short	(.L_7 - .L_6)
	.align		4
.L_6:
        /*0028*/ 	.word	index@(triton_poi_fused_cat_2)
        /*002c*/ 	.word	0x00000000
.L_7:


//--------------------- .nv.info.triton_poi_fused_cat_2 --------------------------
	.section	.nv.info.triton_poi_fused_cat_2,"",@"SHT_CUDA_INFO"
	.sectionflags	@""
	.align	4


	//----- nvinfo : EIATTR_CUDA_API_VERSION
	.align		4
        /*0000*/ 	.byte	0x04, 0x37
        /*0002*/ 	.short	(.L_9 - .L_8)
.L_8:
        /*0004*/ 	.word	0x0000007c


	//----- nvinfo : EIATTR_KPARAM_INFO
	.align		4
.L_9:
        /*0008*/ 	.byte	0x04, 0x17
        /*000a*/ 	.short	(.L_11 - .L_10)
.L_10:
        /*000c*/ 	.word	0x00000000
        /*0010*/ 	.short	0x0004
        /*0012*/ 	.short	0x0020
        /*0014*/ 	.byte	0x00, 0xf0, 0x11, 0x00


	//----- nvinfo : EIATTR_KPARAM_INFO
	.align		4
.L_11:
        /*0018*/ 	.byte	0x04, 0x17
        /*001a*/ 	.short	(.L_13 - .L_12)
.L_12:
        /*001c*/ 	.word	0x00000000
        /*0020*/ 	.short	0x0003
        /*0022*/ 	.short	0x0018
        /*0024*/ 	.byte	0x00, 0xf4, 0x21, 0x00


	//----- nvinfo : EIATTR_KPARAM_INFO
	.align		4
.L_13:
        /*0028*/ 	.byte	0x04, 0x17
        /*002a*/ 	.short	(.L_15 - .L_14)
.L_14:
        /*002c*/ 	.word	0x00000000
        /*0030*/ 	.short	0x0002
        /*0032*/ 	.short	0x0010
        /*0034*/ 	.byte	0x00, 0xf4, 0x21, 0x00


	//----- nvinfo : EIATTR_KPARAM_INFO
	.align		4
.L_15:
        /*0038*/ 	.byte	0x04, 0x17
        /*003a*/ 	.short	(.L_17 - .L_16)
.L_16:
        /*003c*/ 	.word	0x00000000
        /*0040*/ 	.short	0x0001
        /*0042*/ 	.short	0x0008
        /*0044*/ 	.byte	0x00, 0xf4, 0x21, 0x00


	//----- nvinfo : EIATTR_KPARAM_INFO
	.align		4
.L_17:
        /*0048*/ 	.byte	0x04, 0x17
        /*004a*/ 	.short	(.L_19 - .L_18)
.L_18:
        /*004c*/ 	.word	0x00000000
        /*0050*/ 	.short	0x0000
        /*0052*/ 	.short	0x0000
        /*0054*/ 	.byte	0x00, 0xf4, 0x21, 0x00


	//----- nvinfo : EIATTR_SPARSE_MMA_MASK
	.align		4
.L_19:
        /*0058*/ 	.byte	0x03, 0x50
        /*005a*/ 	.short	0x0000


	//----- nvinfo : EIATTR_MAXREG_COUNT
	.align		4
        /*005c*/ 	.byte	0x03, 0x1b
        /*005e*/ 	.short	0x00ff


	//----- nvinfo : EIATTR_EXIT_INSTR_OFFSETS
	.align		4
        /*0060*/ 	.byte	0x04, 0x1c
        /*0062*/ 	.short	(.L_21 - .L_20)


	//   ....[0]....
.L_20:
        /*0064*/ 	.word	0x00000380


	//   ....[1]....
        /*0068*/ 	.word	0x000003a0


	//----- nvinfo : EIATTR_REQNTID
	.align		4
.L_21:
        /*006c*/ 	.byte	0x04, 0x10
        /*006e*/ 	.short	(.L_23 - .L_22)
.L_22:
        /*0070*/ 	.word	0x00000080
        /*0074*/ 	.word	0x00000001
        /*0078*/ 	.word	0x00000001


	//----- nvinfo : EIATTR_CBANK_PARAM_SIZE
	.align		4
.L_23:
        /*007c*/ 	.byte	0x03, 0x19
        /*007e*/ 	.short	0x0024


	//----- nvinfo : EIATTR_PARAM_CBANK
	.align		4
        /*0080*/ 	.byte	0x04, 0x0a
        /*0082*/ 	.short	(.L_25 - .L_24)
	.align		4
.L_24:
        /*0084*/ 	.word	index@(.nv.constant0.triton_poi_fused_cat_2)
        /*0088*/ 	.short	0x0210
        /*008a*/ 	.short	0x0024


	//----- nvinfo : EIATTR_SW_WAR
	.align		4
.L_25:
        /*008c*/ 	.byte	0x04, 0x36
        /*008e*/ 	.short	(.L_27 - .L_26)
.L_26:
        /*0090*/ 	.word	0x00000008
.L_27:


//--------------------- .nv.callgraph             --------------------------
	.section	.nv.callgraph,"",@"SHT_CUDA_CALLGRAPH"
	.align	4
	.sectionentsize	8
	.align		4
        /*0000*/ 	.word	0x00000000
	.align		4
        /*0004*/ 	.word	0xffffffff
	.align		4
        /*0008*/ 	.word	0x00000000
	.align		4
        /*000c*/ 	.word	0xfffffffe
	.align		4
        /*0010*/ 	.word	0x00000000
	.align		4
        /*0014*/ 	.word	0xfffffffd
	.align		4
        /*0018*/ 	.word	0x00000000
	.align		4
        /*001c*/ 	.word	0xfffffffc


//--------------------- .text.triton_poi_fused_cat_2 --------------------------
	.section	.text.triton_poi_fused_cat_2,"ax",@progbits
	.align	128
        .global         triton_poi_fused_cat_2
        .type           triton_poi_fused_cat_2,@function
        .size           triton_poi_fused_cat_2,(.L_x_1 - triton_poi_fused_cat_2)
        .other          triton_poi_fused_cat_2,@"STO_CUDA_ENTRY STV_DEFAULT"
triton_poi_fused_cat_2:
.text.triton_poi_fused_cat_2:
[----:B------:R-:W0:Y:S02]  /*0000*/  LDC R1, c[0x0][0x28] ;  /* 0x00000a00ff017b82 */ /* 0x000e240000000800 */
[----:B------:R-:W1:Y:S01]  /*0010*/  S2R R0, SR_TID.X ;  /* 0x0000000000007919 */ /* 0x000e620000002100 */
[----:B------:R-:W-:Y:S01]  /*0020*/  CS2R R14, SRZ ;  /* 0x00000000000e7805 */ /* 0x000fe2000001ff00 */
[----:B------:R-:W-:Y:S01]  /*0030*/  ULDC.64 UR4, c[0x0][0x208] ;  /* 0x0000820000047ab9 */ /* 0x000fe20000000a00 */
[----:B------:R-:W2:Y:S01]  /*0040*/  S2R R5, SR_CTAID.X ;  /* 0x0000000000057919 */ /* 0x000ea20000002500 */
[----:B-1----:R-:W-:Y:S01]  /*0050*/  IMAD.SHL.U32 R0, R0, 0x2, RZ ;  /* 0x0000000200007824 */ /* 0x002fe200078e00ff */
[----:B--2---:R-:W-:-:S04]  /*0060*/  SHF.R.S32.HI R3, RZ, 0x17, R5 ;  /* 0x00000017ff037819 */ /* 0x004fc80000011405 */
[----:B------:R-:W-:Y:S02]  /*0070*/  LOP3.LUT R0, R0, 0xfe, RZ, 0xc0, !PT ;  /* 0x000000fe00007812 */ /* 0x000fe400078ec0ff */
[----:B------:R-:W-:-:S03]  /*0080*/  SGXT R3, R3, 0x1 ;  /* 0x000000010303781a */ /* 0x000fc60000000200 */
[----:B------:R-:W-:Y:S02]  /*0090*/  IMAD R0, R5, 0x100, R0 ;  /* 0x0000010005007824 */ /* 0x000fe400078e0200 */
[----:B------:R-:W1:Y:S02]  /*00a0*/  LDC.64 R4, c[0x0][0x220] ;  /* 0x00008800ff047b82 */ /* 0x000e640000000a00 */
[C---:B------:R-:W-:Y:S01]  /*00b0*/  IMAD.HI R8, R0.reuse, 0x2aaaaaab, RZ ;  /* 0x2aaaaaab00087827 */ /* 0x040fe200078e02ff */
[----:B------:R-:W-:Y:S02]  /*00c0*/  LEA.HI R6, R3, R0, RZ, 0x4 ;  /* 0x0000000003067211 */ /* 0x000fe400078f20ff */
[----:B------:R-:W-:Y:S02]  /*00d0*/  ISETP.GE.AND P0, PT, R0, 0x300, PT ;  /* 0x000003000000780c */ /* 0x000fe40003f06270 */
[----:B------:R-:W-:Y:S01]  /*00e0*/  SHF.R.S32.HI R7, RZ, 0x4, R6 ;  /* 0x00000004ff077819 */ /* 0x000fe20000011406 */
[----:B------:R-:W2:Y:S01]  /*00f0*/  LDC.64 R2, c[0x0][0x218] ;  /* 0x00008600ff027b82 */ /* 0x000ea20000000a00 */
[----:B------:R-:W-:-:S03]  /*0100*/  LOP3.LUT R11, R6, 0xfffffff0, RZ, 0xc0, !PT ;  /* 0xfffffff0060b7812 */ /* 0x000fc600078ec0ff */
[----:B------:R-:W-:-:S05]  /*0110*/  IMAD.HI R9, R7, 0x2aaaaaab, RZ ;  /* 0x2aaaaaab07097827 */ /* 0x000fca00078e02ff */
[----:B------:R-:W-:-:S04]  /*0120*/  SHF.R.U32.HI R10, RZ, 0x1, R9 ;  /* 0x00000001ff0a7819 */ /* 0x000fc80000011609 */
[----:B------:R-:W-:Y:S02]  /*0130*/  LEA.HI R10, R9, R10, RZ, 0x1 ;  /* 0x0000000a090a7211 */ /* 0x000fe400078f08ff */
[----:B------:R-:W-:-:S03]  /*0140*/  SHF.R.U32.HI R9, RZ, 0x1f, R8 ;  /* 0x0000001fff097819 */ /* 0x000fc60000011608 */
[----:B------:R-:W-:Y:S01]  /*0150*/  IMAD R10, R10, -0xc, R7 ;  /* 0xfffffff40a0a7824 */ /* 0x000fe200078e0207 */
[----:B------:R-:W-:Y:S01]  /*0160*/  LEA.HI.SX32 R9, R8, R9, 0x1b ;  /* 0x0000000908097211 */ /* 0x000fe200078fdaff */
[----:B------:R-:W3:Y:S01]  /*0170*/  LDC.64 R6, c[0x0][0x210] ;  /* 0x00008400ff067b82 */ /* 0x000ee20000000a00 */
[----:B------:R-:W-:Y:S02]  /*0180*/  IMAD.IADD R8, R0, 0x1, -R11 ;  /* 0x0000000100087824 */ /* 0x000fe400078e0a0b */
[C---:B------:R-:W-:Y:S01]  /*0190*/  VIADD R12, R10.reuse, 0xfffffff8 ;  /* 0xfffffff80a0c7836 */ /* 0x040fe20000000000 */
[C---:B------:R-:W-:Y:S01]  /*01a0*/  ISETP.GT.AND P3, PT, R10.reuse, 0x7, !P0 ;  /* 0x000000070a00780c */ /* 0x040fe20004764270 */
[----:B------:R-:W-:Y:S01]  /*01b0*/  IMAD R11, R9, 0x40, R8 ;  /* 0x00000040090b7824 */ /* 0x000fe200078e0208 */
[----:B------:R-:W-:Y:S01]  /*01c0*/  ISETP.GE.AND P1, PT, R10, 0x8, PT ;  /* 0x000000080a00780c */ /* 0x000fe20003f26270 */
[----:B-1----:R-:W-:-:S03]  /*01d0*/  IMAD.WIDE R4, R12, 0x4, R4 ;  /* 0x000000040c047825 */ /* 0x002fc600078e0204 */
[----:B------:R-:W-:Y:S01]  /*01e0*/  ISETP.LT.AND P2, PT, R0, 0x300, !P1 ;  /* 0x000003000000780c */ /* 0x000fe20004f41270 */
[----:B------:R-:W-:Y:S01]  /*01f0*/  IMAD R11, R12, 0x10, R11 ;  /* 0x000000100c0b7824 */ /* 0x000fe200078e020b */
[----:B------:R-:W-:Y:S01]  /*0200*/  CS2R R12, SRZ ;  /* 0x00000000000c7805 */ /* 0x000fe2000001ff00 */
[----:B------:R-:W-:Y:S02]  /*0210*/  IMAD R8, R9, -0xc0, R0 ;  /* 0xffffff4009087824 */ /* 0x000fe400078e0200 */
[----:B--2---:R-:W-:Y:S02]  /*0220*/  IMAD.WIDE R2, R11, 0x4, R2 ;  /* 0x000000040b027825 */ /* 0x004fe400078e0202 */
[----:B------:R-:W2:Y:S02]  /*0230*/  @P3 LDG.E.EL R14, desc[UR4][R4.64] ;  /* 0x00000004040e3981 */ /* 0x000ea4000c2e1900 */
[----:B------:R-:W-:Y:S02]  /*0240*/  IMAD R9, R9, 0x80, R8 ;  /* 0x0000008009097824 */ /* 0x000fe400078e0208 */
[----:B------:R1:W4:Y:S01]  /*0250*/  @P3 LDG.E.64 R12, desc[UR4][R2.64] ;  /* 0x00000004020c3981 */ /* 0x000322000c1e1b00 */
[----:B------:R-:W-:-:S03]  /*0260*/  CS2R R10, SRZ ;  /* 0x00000000000a7805 */ /* 0x000fc6000001ff00 */
[----:B------:R-:W5:Y:S01]  /*0270*/  @P3 LDG.E.EL R15, desc[UR4][R4.64] ;  /* 0x00000004040f3981 */ /* 0x000f62000c2e1900 */
[----:B---3--:R-:W-:Y:S02]  /*0280*/  IMAD.WIDE R6, R9, 0x4, R6 ;  /* 0x0000000409067825 */ /* 0x008fe400078e0206 */
[----:B------:R-:W1:Y:S03]  /*0290*/  LDC.64 R8, c[0x0][0x228] ;  /* 0x00008a00ff087b82 */ /* 0x000e660000000a00 */
[----:B------:R-:W3:Y:S01]  /*02a0*/  @P2 LDG.E.64 R10, desc[UR4][R6.64] ;  /* 0x00000004060a2981 */ /* 0x000ee2000c1e1b00 */
[----:B-1----:R-:W-:Y:S01]  /*02b0*/  IMAD.WIDE R2, R0, 0x4, R8 ;  /* 0x0000000400027825 */ /* 0x002fe200078e0208 */
[----:B----4-:R-:W-:Y:S02]  /*02c0*/  SEL R16, R13, RZ, P3 ;  /* 0x000000ff0d107207 */ /* 0x010fe40001800000 */
[----:B------:R-:W-:-:S02]  /*02d0*/  SEL R12, R12, RZ, P3 ;  /* 0x000000ff0c0c7207 */ /* 0x000fc40001800000 */
[----:B-----5:R-:W-:Y:S02]  /*02e0*/  SEL R15, R15, RZ, P3 ;  /* 0x000000ff0f0f7207 */ /* 0x020fe40001800000 */
[----:B--2---:R-:W-:Y:S02]  /*02f0*/  SEL R13, R14, RZ, P3 ;  /* 0x000000ff0e0d7207 */ /* 0x004fe40001800000 */
[C---:B------:R-:W-:Y:S01]  /*0300*/  FSETP.GEU.AND P4, PT, R16.reuse, -R15, PT ;  /* 0x8000000f1000720b */ /* 0x040fe20003f8e000 */
[----:B------:R-:W-:Y:S01]  /*0310*/  FADD R15, R16, R15 ;  /* 0x0000000f100f7221 */ /* 0x000fe20000000000 */
[C---:B------:R-:W-:Y:S01]  /*0320*/  FSETP.GEU.AND P3, PT, R12.reuse, -R13, PT ;  /* 0x8000000d0c00720b */ /* 0x040fe20003f6e000 */
[----:B------:R-:W-:Y:S01]  /*0330*/  FADD R4, R12, R13 ;  /* 0x0000000d0c047221 */ /* 0x000fe20000000000 */
[----:B---3--:R-:W-:Y:S02]  /*0340*/  SEL R10, R10, RZ, P2 ;  /* 0x000000ff0a0a7207 */ /* 0x008fe40001000000 */
[----:B------:R-:W-:-:S02]  /*0350*/  SEL R11, R11, RZ, P2 ;  /* 0x000000ff0b0b7207 */ /* 0x000fc40001000000 */
[----:B------:R-:W-:Y:S02]  /*0360*/  @P1 FSEL R10, R4, RZ, P3 ;  /* 0x000000ff040a1208 */ /* 0x000fe40001800000 */
[----:B------:R-:W-:Y:S01]  /*0370*/  @P1 FSEL R11, R15, RZ, P4 ;  /* 0x000000ff0f0b1208 */ /* 0x000fe20002000000 */
[----:B------:R-:W-:Y:S06]  /*0380*/  @P0 EXIT ;  /* 0x000000000000094d */ /* 0x000fec0003800000 */
[----:B------:R-:W-:Y:S01]  /*0390*/  STG.E.64 desc[UR4][R2.64], R10 ;  /* 0x0000000a02007986 */ /* 0x000fe2000c101b04 */
[----:B------:R-:W-:Y:S05]  /*03a0*/  EXIT ;  /* 0x000000000000794d */ /* 0x000fea0003800000 */
.L_x_0:
[----:B------:R-:W-:-:S00]  /*03b0*/  BRA `(.L_x_0) ;  /* 0xfffffffc00fc7947 */ /* 0x000fc0000383ffff */
[----:B------:R-:W-:-:S00]  /*03c0*/  NOP ;  /* 0x0000000000007918 */ /* 0x000fc00000000000 */
        /* <DEDUP_REMOVED lines=11> */
.L_x_1:


//--------------------- .nv.constant0.triton_poi_fused_cat_2 --------------------------
	.section	.nv.constant0.triton_poi_fused_cat_2,"a",@progbits
	.sectionflags	@""
	.align	4
.nv.constant0.triton_poi_fused_cat_2:
	.zero		564
